	.headerflags	@"EF_CUDA_TEXMODE_UNIFIED EF_CUDA_64BIT_ADDRESS EF_CUDA_ACCELERATORS EF_CUDA_SM90 EF_CUDA_VIRTUAL_SM(EF_CUDA_SM90)"
	.elftype	@"ET_EXEC"


//--------------------- .nv.info                  --------------------------
	.section	.nv.info,"",@"SHT_CUDA_INFO"
	.align	4


	//----- nvinfo : EIATTR_REGCOUNT
	.align		4
        /*0000*/ 	.byte	0x04, 0x2f
        /*0002*/ 	.short	(.L_7 - .L_6)
	.align		4
.L_6:
        /*0004*/ 	.word	index@(triton_poi_fused_col2im_6)
        /*0008*/ 	.word	0x00000018


	//----- nvinfo : EIATTR_MIN_STACK_SIZE
	.align		4
.L_7:
        /*000c*/ 	.byte	0x04, 0x12
        /*000e*/ 	.short	(.L_9 - .L_8)
	.align		4
.L_8:
        /*0010*/ 	.word	index@(triton_poi_fused_col2im_6)
        /*0014*/ 	.word	0x00000000


	//----- nvinfo : EIATTR_FRAME_SIZE
	.align		4
.L_9:
        /*0018*/ 	.byte	0x04, 0x11
        /*001a*/ 	.short	(.L_11 - .L_10)
	.align		4
.L_10:
        /*001c*/ 	.word	index@(triton_poi_fused_col2im_6)
        /*0020*/ 	.word	0x00000000


	//----- nvinfo : EIATTR_MIN_STACK_SIZE
	.align		4
.L_11:
        /*0024*/ 	.byte	0x04, 0x12
        /*0026*/ 	.short	(.L_13 - .L_12)
	.align		4
.L_12:
        /*0028*/ 	.word	index@(triton_poi_fused_col2im_6)
        /*002c*/ 	.word	0x00000000
.L_13:


//--------------------- .nv.info.triton_poi_fused_col2im_6 --------------------------
	.section	.nv.info.triton_poi_fused_col2im_6,"",@"SHT_CUDA_INFO"
	.sectionflags	@""
	.align	4


	//----- nvinfo : EIATTR_CUDA_API_VERSION
	.align		4
        /*0000*/ 	.byte	0x04, 0x37
        /*0002*/ 	.short	(.L_15 - .L_14)
.L_14:
        /*0004*/ 	.word	0x0000007c


	//----- nvinfo : EIATTR_KPARAM_INFO
	.align		4
.L_15:
        /*0008*/ 	.byte	0x04, 0x17
        /*000a*/ 	.short	(.L_17 - .L_16)
.L_16:
        /*000c*/ 	.word	0x00000000
        /*0010*/ 	.short	0x0003
        /*0012*/ 	.short	0x0018
        /*0014*/ 	.byte	0x00, 0xf0, 0x11, 0x00


	//----- nvinfo : EIATTR_KPARAM_INFO
	.align		4
.L_17:
        /*0018*/ 	.byte	0x04, 0x17
        /*001a*/ 	.short	(.L_19 - .L_18)
.L_18:
        /*001c*/ 	.word	0x00000000
        /*0020*/ 	.short	0x0002
        /*0022*/ 	.short	0x0010
        /*0024*/ 	.byte	0x00, 0xf4, 0x21, 0x00


	//----- nvinfo : EIATTR_KPARAM_INFO
	.align		4
.L_19:
        /*0028*/ 	.byte	0x04, 0x17
        /*002a*/ 	.short	(.L_21 - .L_20)
.L_20:
        /*002c*/ 	.word	0x00000000
        /*0030*/ 	.short	0x0001
        /*0032*/ 	.short	0x0008
        /*0034*/ 	.byte	0x00, 0xf4, 0x21, 0x00


	//----- nvinfo : EIATTR_KPARAM_INFO
	.align		4
.L_21:
        /*0038*/ 	.byte	0x04, 0x17
        /*003a*/ 	.short	(.L_23 - .L_22)
.L_22:
        /*003c*/ 	.word	0x00000000
        /*0040*/ 	.short	0x0000
        /*0042*/ 	.short	0x0000
        /*0044*/ 	.byte	0x00, 0xf4, 0x21, 0x00


	//----- nvinfo : EIATTR_SPARSE_MMA_MASK
	.align		4
.L_23:
        /*0048*/ 	.byte	0x03, 0x50
        /*004a*/ 	.short	0x0000


	//----- nvinfo : EIATTR_MAXREG_COUNT
	.align		4
        /*004c*/ 	.byte	0x03, 0x1b
        /*004e*/ 	.short	0x00ff


	//----- nvinfo : EIATTR_EXTERNS
	.align		4
        /*0050*/ 	.byte	0x04, 0x0f
        /*0052*/ 	.short	(.L_25 - .L_24)


	//   ....[0]....
	.align		4
.L_24:
        /*0054*/ 	.word	index@(__assertfail)


	//----- nvinfo : EIATTR_SYSCALL_OFFSETS
	.align		4
.L_25:
        /*0058*/ 	.byte	0x04, 0x46
        /*005a*/ 	.short	(.L_27 - .L_26)


	//   ....[0]....
.L_26:
        /*005c*/ 	.word	0x00000530


	//   ....[1]....
        /*0060*/ 	.word	0x000006d0


	//----- nvinfo : EIATTR_EXIT_INSTR_OFFSETS
	.align		4
.L_27:
        /*0064*/ 	.byte	0x04, 0x1c
        /*0066*/ 	.short	(.L_29 - .L_28)


	//   ....[0]....
.L_28:
        /*0068*/ 	.word	0x000007a0


	//   ....[1]....
        /*006c*/ 	.word	0x000007c0


	//----- nvinfo : EIATTR_REQNTID
	.align		4
.L_29:
        /*0070*/ 	.byte	0x04, 0x10
        /*0072*/ 	.short	(.L_31 - .L_30)
.L_30:
        /*0074*/ 	.word	0x00000080
        /*0078*/ 	.word	0x00000001
        /*007c*/ 	.word	0x00000001


	//----- nvinfo : EIATTR_CRS_STACK_SIZE
	.align		4
.L_31:
        /*0080*/ 	.byte	0x04, 0x1e
        /*0082*/ 	.short	(.L_33 - .L_32)
.L_32:
        /*0084*/ 	.word	0x00000000


	//----- nvinfo : EIATTR_CBANK_PARAM_SIZE
	.align		4
.L_33:
        /*0088*/ 	.byte	0x03, 0x19
        /*008a*/ 	.short	0x001c


	//----- nvinfo : EIATTR_PARAM_CBANK
	.align		4
        /*008c*/ 	.byte	0x04, 0x0a
        /*008e*/ 	.short	(.L_35 - .L_34)
	.align		4
.L_34:
        /*0090*/ 	.word	index@(.nv.constant0.triton_poi_fused_col2im_6)
        /*0094*/ 	.short	0x0210
        /*0096*/ 	.short	0x001c


	//----- nvinfo : EIATTR_SW_WAR
	.align		4
.L_35:
        /*0098*/ 	.byte	0x04, 0x36
        /*009a*/ 	.short	(.L_37 - .L_36)
.L_36:
        /*009c*/ 	.word	0x00000008
.L_37:


//--------------------- .nv.callgraph             --------------------------
	.section	.nv.callgraph,"",@"SHT_CUDA_CALLGRAPH"
	.align	4
	.sectionentsize	8
	.align		4
        /*0000*/ 	.word	0x00000000
	.align		4
        /*0004*/ 	.word	0xffffffff
	.align		4
        /*0008*/ 	.word	index@(triton_poi_fused_col2im_6)
	.align		4
        /*000c*/ 	.word	index@(__assertfail)
	.align		4
        /*0010*/ 	.word	0x00000000
	.align		4
        /*0014*/ 	.word	0xfffffffe
	.align		4
        /*0018*/ 	.word	0x00000000
	.align		4
        /*001c*/ 	.word	0xfffffffd
	.align		4
        /*0020*/ 	.word	0x00000000
	.align		4
        /*0024*/ 	.word	0xfffffffc


//--------------------- .nv.constant4             --------------------------
	.section	.nv.constant4,"a",@progbits
	.align	8
	.align		8
.nv.constant4:
        /*0000*/ 	.dword	__assertfail
	.align		8
        /*0008*/ 	.dword	assertFunc_1
	.align		8
        /*0010*/ 	.dword	assertFile_1
	.align		8
        /*0018*/ 	.dword	assertMessage_1
	.align		8
        /*0020*/ 	.dword	assertFunc_0
	.align		8
        /*0028*/ 	.dword	assertFile_0
	.align		8
        /*0030*/ 	.dword	assertMessage_0


//--------------------- .text.triton_poi_fused_col2im_6 --------------------------
	.section	.text.triton_poi_fused_col2im_6,"ax",@progbits
	.sectionflags	@"SHF_BARRIERS=1"
	.align	128
        .global         triton_poi_fused_col2im_6
        .type           triton_poi_fused_col2im_6,@function
        .size           triton_poi_fused_col2im_6,(.L_x_3 - triton_poi_fused_col2im_6)
        .other          triton_poi_fused_col2im_6,@"STO_CUDA_ENTRY STV_DEFAULT"
triton_poi_fused_col2im_6:
.text.triton_poi_fused_col2im_6:
[----:B------:R-:W0:Y:S02]  /*0000*/  LDC R1, c[0x0][0x28] ;  /* 0x00000a00ff017b82 */ /* 0x000e240000000800 */
[----:B------:R-:W1:Y:S01]  /*0010*/  S2R R6, SR_TID.X ;  /* 0x0000000000067919 */ /* 0x000e620000002100 */
[----:B------:R-:W2:Y:S01]  /*0020*/  LDC.64 R4, c[0x0][0x210] ;  /* 0x00008400ff047b82 */ /* 0x000ea20000000a00 */
[----:B------:R-:W-:Y:S01]  /*0030*/  ULDC.64 UR4, c[0x0][0x208] ;  /* 0x0000820000047ab9 */ /* 0x000fe20000000a00 */
[----:B------:R-:W3:Y:S01]  /*0040*/  S2R R3, SR_CTAID.X ;  /* 0x0000000000037919 */ /* 0x000ee20000002500 */
[----:B-1----:R-:W-:Y:S02]  /*0050*/  LOP3.LUT R6, R6, 0x7f, RZ, 0xc0, !PT ;  /* 0x0000007f06067812 */ /* 0x002fe400078ec0ff */
[----:B---3--:R-:W-:-:S03]  /*0060*/  SHF.R.S32.HI R9, RZ, 0x18, R3 ;  /* 0x00000018ff097819 */ /* 0x008fc60000011403 */
[----:B------:R-:W-:Y:S01]  /*0070*/  IMAD R6, R3, 0x80, R6 ;  /* 0x0000008003067824 */ /* 0x000fe200078e0206 */
[----:B------:R-:W-:-:S03]  /*0080*/  SGXT R9, R9, 0x1 ;  /* 0x000000010909781a */ /* 0x000fc60000000200 */
[C---:B------:R-:W-:Y:S01]  /*0090*/  IMAD.HI R8, R6.reuse, 0x2aaaaaab, RZ ;  /* 0x2aaaaaab06087827 */ /* 0x040fe200078e02ff */
[C---:B------:R-:W-:Y:S02]  /*00a0*/  ISETP.GE.AND P2, PT, R6.reuse, 0x900, PT ;  /* 0x000009000600780c */ /* 0x040fe40003f46270 */
[----:B------:R-:W-:Y:S01]  /*00b0*/  LEA.HI R9, R9, R6, RZ, 0x4 ;  /* 0x0000000609097211 */ /* 0x000fe200078f20ff */
[----:B------:R-:W-:Y:S01]  /*00c0*/  IMAD.HI R13, R6, 0x38e38e39, RZ ;  /* 0x38e38e39060d7827 */ /* 0x000fe200078e02ff */
[----:B------:R-:W-:Y:S02]  /*00d0*/  SHF.R.U32.HI R3, RZ, 0x1f, R8 ;  /* 0x0000001fff037819 */ /* 0x000fe40000011608 */
[----:B------:R-:W-:Y:S02]  /*00e0*/  SHF.R.S32.HI R2, RZ, 0x4, R9 ;  /* 0x00000004ff027819 */ /* 0x000fe40000011409 */
[-C--:B------:R-:W-:Y:S02]  /*00f0*/  LEA.HI.SX32 R7, R8, R3.reuse, 0x1d ;  /* 0x0000000308077211 */ /* 0x080fe400078feaff */
[----:B------:R-:W-:Y:S01]  /*0100*/  SHF.R.U32.HI R14, RZ, 0x1f, R13 ;  /* 0x0000001fff0e7819 */ /* 0x000fe2000001160d */
[----:B------:R-:W-:Y:S01]  /*0110*/  IMAD.HI R10, R2, 0x55555556, RZ ;  /* 0x55555556020a7827 */ /* 0x000fe200078e02ff */
[----:B------:R-:W-:-:S03]  /*0120*/  LEA.HI.SX32 R8, R8, R3, 0x1b ;  /* 0x0000000308087211 */ /* 0x000fc600078fdaff */
[----:B------:R-:W-:Y:S01]  /*0130*/  IMAD.HI R0, R7, 0x2aaaaaab, RZ ;  /* 0x2aaaaaab07007827 */ /* 0x000fe200078e02ff */
[----:B------:R-:W-:-:S04]  /*0140*/  LEA.HI R11, R10, R10, RZ, 0x1 ;  /* 0x0000000a0a0b7211 */ /* 0x000fc800078f08ff */
[----:B------:R-:W-:Y:S01]  /*0150*/  SHF.R.U32.HI R9, RZ, 0x1, R0 ;  /* 0x00000001ff097819 */ /* 0x000fe20000011600 */
[----:B------:R-:W-:Y:S01]  /*0160*/  IMAD R17, R11, -0x3, R2 ;  /* 0xfffffffd0b117824 */ /* 0x000fe200078e0202 */
[----:B------:R-:W-:Y:S02]  /*0170*/  CS2R R2, SRZ ;  /* 0x0000000000027805 */ /* 0x000fe4000001ff00 */
[----:B------:R-:W-:Y:S02]  /*0180*/  LEA.HI R0, R0, R9, RZ, 0x1 ;  /* 0x0000000900007211 */ /* 0x000fe400078f08ff */
[----:B------:R-:W-:-:S03]  /*0190*/  SHF.R.S32.HI R9, RZ, 0x1f, R6 ;  /* 0x0000001fff097819 */ /* 0x000fc60000011406 */
[----:B------:R-:W-:Y:S01]  /*01a0*/  IMAD R15, R0, -0xc, R7 ;  /* 0xfffffff4000f7824 */ /* 0x000fe200078e0207 */
[----:B------:R-:W-:Y:S02]  /*01b0*/  LEA.HI R12, R9, R6, RZ, 0x2 ;  /* 0x00000006090c7211 */ /* 0x000fe400078f10ff */
[----:B------:R-:W-:Y:S01]  /*01c0*/  LEA.HI.SX32 R9, R13, R14, 0x19 ;  /* 0x0000000e0d097211 */ /* 0x000fe200078fcaff */
[----:B--2---:R-:W-:Y:S01]  /*01d0*/  IMAD.WIDE R14, R15, 0x8, R4 ;  /* 0x000000080f0e7825 */ /* 0x004fe200078e0204 */
[----:B------:R-:W-:Y:S02]  /*01e0*/  LOP3.LUT R11, R12, 0xfffffffc, RZ, 0xc0, !PT ;  /* 0xfffffffc0c0b7812 */ /* 0x000fe400078ec0ff */
[----:B------:R-:W-:Y:S01]  /*01f0*/  SHF.R.S32.HI R12, RZ, 0x2, R12 ;  /* 0x00000002ff0c7819 */ /* 0x000fe2000001140c */
[----:B------:R-:W-:Y:S01]  /*0200*/  IMAD.HI R13, R8, 0x55555556, RZ ;  /* 0x55555556080d7827 */ /* 0x000fe200078e02ff */
[----:B------:R1:W2:Y:S03]  /*0210*/  @!P2 LDG.E.EL.64 R2, desc[UR4][R14.64] ;  /* 0x000000040e02a981 */ /* 0x0002a6000c2e1b00 */
[----:B------:R-:W-:-:S02]  /*0220*/  IMAD.IADD R0, R6, 0x1, -R11 ;  /* 0x0000000106007824 */ /* 0x000fc400078e0a0b */
[----:B------:R-:W3:Y:S01]  /*0230*/  LDC.64 R10, c[0x0][0x218] ;  /* 0x00008600ff0a7b82 */ /* 0x000ee20000000a00 */
[C---:B------:R-:W-:Y:S01]  /*0240*/  LEA.HI R16, R12.reuse, R12, RZ, 0x2 ;  /* 0x0000000c0c107211 */ /* 0x040fe200078f10ff */
[----:B------:R-:W-:Y:S01]  /*0250*/  IMAD R20, R9, 0x240, R0 ;  /* 0x0000024009147824 */ /* 0x000fe200078e0200 */
[----:B------:R-:W-:Y:S01]  /*0260*/  LEA.HI R19, R13, R13, RZ, 0x1 ;  /* 0x0000000d0d137211 */ /* 0x000fe200078f08ff */
[----:B------:R-:W-:Y:S01]  /*0270*/  IMAD.HI R13, R12, 0x2aaaaaab, RZ ;  /* 0x2aaaaaab0c0d7827 */ /* 0x000fe200078e02ff */
[----:B------:R-:W-:-:S03]  /*0280*/  LEA.HI R18, R7, R7, RZ, 0x2 ;  /* 0x0000000707127211 */ /* 0x000fc600078f10ff */
[----:B------:R-:W-:Y:S01]  /*0290*/  IMAD R20, R17, 0x4, R20 ;  /* 0x0000000411147824 */ /* 0x000fe200078e0214 */
[----:B------:R-:W-:Y:S01]  /*02a0*/  LOP3.LUT R17, R16, 0xfffffffc, RZ, 0xc0, !PT ;  /* 0xfffffffc10117812 */ /* 0x000fe200078ec0ff */
[----:B------:R-:W-:Y:S01]  /*02b0*/  IMAD R19, R19, -0x3, R8 ;  /* 0xfffffffd13137824 */ /* 0x000fe200078e0208 */
[----:B------:R-:W-:Y:S02]  /*02c0*/  LOP3.LUT R18, R18, 0xfffffffc, RZ, 0xc0, !PT ;  /* 0xfffffffc12127812 */ /* 0x000fe400078ec0ff */
[----:B------:R-:W-:Y:S01]  /*02d0*/  SHF.R.U32.HI R8, RZ, 0x1, R13 ;  /* 0x00000001ff087819 */ /* 0x000fe2000001160d */
[----:B------:R-:W-:Y:S02]  /*02e0*/  IMAD.IADD R17, R12, 0x1, -R17 ;  /* 0x000000010c117824 */ /* 0x000fe400078e0a11 */
[----:B------:R-:W-:Y:S01]  /*02f0*/  IMAD R20, R19, 0xc, R20 ;  /* 0x0000000c13147824 */ /* 0x000fe200078e0214 */
[----:B------:R-:W-:Y:S01]  /*0300*/  LEA.HI R13, R13, R8, RZ, 0x1 ;  /* 0x000000080d0d7211 */ /* 0x000fe200078f08ff */
[----:B------:R-:W-:-:S02]  /*0310*/  IMAD.IADD R18, R7, 0x1, -R18 ;  /* 0x0000000107127824 */ /* 0x000fc400078e0a12 */
[----:B------:R-:W-:Y:S02]  /*0320*/  IMAD R17, R17, 0x24, R20 ;  /* 0x0000002411117824 */ /* 0x000fe400078e0214 */
[----:B------:R-:W-:Y:S02]  /*0330*/  IMAD R13, R13, -0xc, R12 ;  /* 0xfffffff40d0d7824 */ /* 0x000fe400078e020c */
[----:B------:R-:W-:Y:S01]  /*0340*/  IMAD R17, R18, 0x90, R17 ;  /* 0x0000009012117824 */ /* 0x000fe200078e0211 */
[----:B-1----:R-:W-:Y:S01]  /*0350*/  CS2R R14, SRZ ;  /* 0x00000000000e7805 */ /* 0x002fe2000001ff00 */
[----:B------:R-:W-:Y:S02]  /*0360*/  IMAD.MOV.U32 R16, RZ, RZ, RZ ;  /* 0x000000ffff107224 */ /* 0x000fe400078e00ff */
[----:B------:R-:W-:-:S04]  /*0370*/  IMAD.WIDE R4, R13, 0x8, R4 ;  /* 0x000000080d047825 */ /* 0x000fc800078e0204 */
[----:B---3--:R-:W-:Y:S01]  /*0380*/  IMAD.WIDE R10, R17, 0x4, R10 ;  /* 0x00000004110a7825 */ /* 0x008fe200078e020a */
[----:B------:R1:W5:Y:S04]  /*0390*/  @!P2 LDG.E.EL.64 R14, desc[UR4][R4.64] ;  /* 0x00000004040ea981 */ /* 0x000368000c2e1b00 */
[----:B------:R1:W5:Y:S01]  /*03a0*/  @!P2 LDG.E R16, desc[UR4][R10.64] ;  /* 0x000000040a10a981 */ /* 0x000362000c1e1900 */
[----:B--2---:R-:W-:Y:S02]  /*03b0*/  IADD3 R17, P0, R2, 0x6, RZ ;  /* 0x0000000602117810 */ /* 0x004fe40007f1e0ff */
[----:B------:R-:W-:-:S03]  /*03c0*/  ISETP.GE.AND P1, PT, R3, RZ, PT ;  /* 0x000000ff0300720c */ /* 0x000fc60003f26270 */
[----:B------:R-:W-:Y:S01]  /*03d0*/  IMAD.X R7, RZ, RZ, R3, P0 ;  /* 0x000000ffff077224 */ /* 0x000fe200000e0603 */
[----:B------:R-:W-:Y:S02]  /*03e0*/  SEL R17, R17, R2, !P1 ;  /* 0x0000000211117207 */ /* 0x000fe40004800000 */
[----:B------:R-:W-:Y:S02]  /*03f0*/  ISETP.GT.AND P0, PT, R6, 0x8ff, PT ;  /* 0x000008ff0600780c */ /* 0x000fe40003f04270 */
[----:B------:R-:W-:Y:S02]  /*0400*/  SEL R18, R7, R3, !P1 ;  /* 0x0000000307127207 */ /* 0x000fe40004800000 */
[----:B------:R-:W-:-:S04]  /*0410*/  ISETP.LT.U32.AND P1, PT, R17, 0x6, PT ;  /* 0x000000061100780c */ /* 0x000fc80003f21070 */
[----:B------:R-:W-:-:S13]  /*0420*/  ISETP.LT.U32.OR.EX P1, PT, R18, RZ, P0, P1 ;  /* 0x000000ff1200720c */ /* 0x000fda0000721510 */
[----:B-1----:R-:W-:Y:S05]  /*0430*/  @P1 BRA `(.L_x_0) ;  /* 0x0000000000401947 */ /* 0x002fea0003800000 */
[----:B------:R-:W-:Y:S01]  /*0440*/  MOV R2, 0x0 ;  /* 0x0000000000027802 */ /* 0x000fe20000000f00 */
[----:B------:R-:W-:Y:S01]  /*0450*/  ULDC.64 UR6, c[0x4][0x30] ;  /* 0x01000c0000067ab9 */ /* 0x000fe20000000a00 */
[----:B------:R-:W-:Y:S01]  /*0460*/  ULDC.64 UR8, c[0x4][0x20] ;  /* 0x0100080000087ab9 */ /* 0x000fe20000000a00 */
[----:B------:R-:W-:-:S07]  /*0470*/  IMAD.U32 R4, RZ, RZ, UR6 ;  /* 0x00000006ff047e24 */ /* 0x000fce000f8e00ff */
[----:B------:R-:W-:Y:S01]  /*0480*/  LEPC R20, `(.L_x_0) ;  /* 0x00000000b014794e */ /* 0x000fe20000000000 */
[----:B------:R-:W-:Y:S01]  /*0490*/  IMAD.U32 R5, RZ, RZ, UR7 ;  /* 0x00000007ff057e24 */ /* 0x000fe2000f8e00ff */
[----:B------:R-:W1:Y:S01]  /*04a0*/  LDC.64 R2, c[0x4][R2] ;  /* 0x0100000002027b82 */ /* 0x000e620000000a00 */
[----:B------:R-:W-:Y:S01]  /*04b0*/  ULDC.64 UR6, c[0x4][0x28] ;  /* 0x01000a0000067ab9 */ /* 0x000fe20000000a00 */
[----:B------:R-:W-:Y:S01]  /*04c0*/  IMAD.U32 R10, RZ, RZ, UR8 ;  /* 0x00000008ff0a7e24 */ /* 0x000fe2000f8e00ff */
[----:B------:R-:W-:Y:S01]  /*04d0*/  MOV R6, UR6 ;  /* 0x0000000600067c02 */ /* 0x000fe20008000f00 */
[----:B------:R-:W-:Y:S02]  /*04e0*/  IMAD.U32 R7, RZ, RZ, UR7 ;  /* 0x00000007ff077e24 */ /* 0x000fe4000f8e00ff */
[----:B------:R-:W-:Y:S02]  /*04f0*/  IMAD.U32 R11, RZ, RZ, UR9 ;  /* 0x00000009ff0b7e24 */ /* 0x000fe4000f8e00ff */
[----:B------:R-:W-:-:S02]  /*0500*/  IMAD.MOV.U32 R8, RZ, RZ, 0x27 ;  /* 0x00000027ff087424 */ /* 0x000fc400078e00ff */
[----:B------:R-:W-:Y:S02]  /*0510*/  IMAD.MOV.U32 R12, RZ, RZ, 0x1 ;  /* 0x00000001ff0c7424 */ /* 0x000fe400078e00ff */
[----:B------:R-:W-:-:S07]  /*0520*/  IMAD.MOV.U32 R13, RZ, RZ, RZ ;  /* 0x000000ffff0d7224 */ /* 0x000fce00078e00ff */
[----:B01---5:R-:W-:Y:S05]  /*0530*/  CALL.ABS.NOINC R2 ;  /* 0x0000000002007343 */ /* 0x023fea0003c00000 */
.L_x_0:
[----:B------:R-:W-:Y:S05]  /*0540*/  WARPSYNC.ALL ;  /* 0x0000000000007948 */ /* 0x000fea0003800000 */
[----:B------:R-:W-:Y:S01]  /*0550*/  BAR.SYNC.DEFER_BLOCKING 0x0 ;  /* 0x0000000000007b1d */ /* 0x000fe20000010000 */
[----:B-----5:R-:W-:Y:S02]  /*0560*/  IADD3 R3, P3, R14, 0x6, RZ ;  /* 0x000000060e037810 */ /* 0x020fe40007f7e0ff */
[----:B------:R-:W-:Y:S02]  /*0570*/  ISETP.GE.AND P1, PT, R15, RZ, PT ;  /* 0x000000ff0f00720c */ /* 0x000fe40003f26270 */
[----:B------:R-:W-:-:S02]  /*0580*/  IADD3.X R5, RZ, R15, RZ, P3, !PT ;  /* 0x0000000fff057210 */ /* 0x000fc40001ffe4ff */
[----:B------:R-:W-:Y:S02]  /*0590*/  SEL R14, R3, R14, !P1 ;  /* 0x0000000e030e7207 */ /* 0x000fe40004800000 */
[----:B------:R-:W-:Y:S02]  /*05a0*/  SEL R15, R5, R15, !P1 ;  /* 0x0000000f050f7207 */ /* 0x000fe40004800000 */
[----:B------:R-:W-:-:S04]  /*05b0*/  ISETP.LT.U32.AND P1, PT, R14, 0x6, PT ;  /* 0x000000060e00780c */ /* 0x000fc80003f21070 */
[----:B------:R-:W-:-:S13]  /*05c0*/  ISETP.LT.U32.OR.EX P0, PT, R15, RZ, P0, P1 ;  /* 0x000000ff0f00720c */ /* 0x000fda0000701510 */
[----:B------:R-:W-:Y:S05]  /*05d0*/  @P0 BRA `(.L_x_1) ;  /* 0x0000000000400947 */ /* 0x000fea0003800000 */
[----:B------:R-:W-:Y:S01]  /*05e0*/  MOV R2, 0x0 ;  /* 0x0000000000027802 */ /* 0x000fe20000000f00 */
[----:B------:R-:W-:Y:S01]  /*05f0*/  ULDC.64 UR6, c[0x4][0x18] ;  /* 0x0100060000067ab9 */ /* 0x000fe20000000a00 */
[----:B------:R-:W-:Y:S01]  /*0600*/  ULDC.64 UR8, c[0x4][0x8] ;  /* 0x0100020000087ab9 */ /* 0x000fe20000000a00 */
[----:B------:R-:W-:Y:S01]  /*0610*/  IMAD.U32 R4, RZ, RZ, UR6 ;  /* 0x00000006ff047e24 */ /* 0x000fe2000f8e00ff */
[----:B------:R-:W-:Y:S01]  /*0620*/  MOV R11, UR9 ;  /* 0x00000009000b7c02 */ /* 0x000fe20008000f00 */
[----:B------:R-:W-:Y:S01]  /*0630*/  IMAD.U32 R5, RZ, RZ, UR7 ;  /* 0x00000007ff057e24 */ /* 0x000fe2000f8e00ff */
[----:B------:R-:W1:Y:S01]  /*0640*/  LDC.64 R2, c[0x4][R2] ;  /* 0x0100000002027b82 */ /* 0x000e620000000a00 */
[----:B------:R-:W-:Y:S01]  /*0650*/  ULDC.64 UR6, c[0x4][0x10] ;  /* 0x0100040000067ab9 */ /* 0x000fe20000000a00 */
[----:B------:R-:W-:-:S07]  /*0660*/  IMAD.U32 R10, RZ, RZ, UR8 ;  /* 0x00000008ff0a7e24 */ /* 0x000fce000f8e00ff */
[----:B------:R-:W-:Y:S01]  /*0670*/  LEPC R20, `(.L_x_1) ;  /* 0x000000006014794e */ /* 0x000fe20000000000 */
[----:B------:R-:W-:Y:S02]  /*0680*/  IMAD.U32 R6, RZ, RZ, UR6 ;  /* 0x00000006ff067e24 */ /* 0x000fe4000f8e00ff */
[----:B------:R-:W-:Y:S02]  /*0690*/  IMAD.U32 R7, RZ, RZ, UR7 ;  /* 0x00000007ff077e24 */ /* 0x000fe4000f8e00ff */
[----:B------:R-:W-:Y:S02]  /*06a0*/  IMAD.MOV.U32 R8, RZ, RZ, 0x2b ;  /* 0x0000002bff087424 */ /* 0x000fe400078e00ff */
[----:B------:R-:W-:Y:S02]  /*06b0*/  IMAD.MOV.U32 R12, RZ, RZ, 0x1 ;  /* 0x00000001ff0c7424 */ /* 0x000fe400078e00ff */
[----:B------:R-:W-:-:S07]  /*06c0*/  IMAD.MOV.U32 R13, RZ, RZ, RZ ;  /* 0x000000ffff0d7224 */ /* 0x000fce00078e00ff */
[----:B01----:R-:W-:Y:S05]  /*06d0*/  CALL.ABS.NOINC R2 ;  /* 0x0000000002007343 */ /* 0x003fea0003c00000 */
.L_x_1:
[----:B------:R-:W-:Y:S05]  /*06e0*/  WARPSYNC.ALL ;  /* 0x0000000000007948 */ /* 0x000fea0003800000 */
[----:B------:R-:W-:Y:S01]  /*06f0*/  BAR.SYNC.DEFER_BLOCKING 0x0 ;  /* 0x0000000000007b1d */ /* 0x000fe20000010000 */
[----:B------:R-:W-:Y:S02]  /*0700*/  IMAD R5, R18, 0x18, RZ ;  /* 0x0000001812057824 */ /* 0x000fe400078e02ff */
[----:B------:R-:W-:-:S03]  /*0710*/  IMAD R9, R9, 0x90, RZ ;  /* 0x0000009009097824 */ /* 0x000fc600078e02ff */
[----:B------:R-:W-:Y:S02]  /*0720*/  ULDC.64 UR6, c[0x0][0x220] ;  /* 0x0000880000067ab9 */ /* 0x000fe40000000a00 */
[----:B------:R-:W-:-:S04]  /*0730*/  LEA R2, P0, R14, UR6, 0x2 ;  /* 0x000000060e027c11 */ /* 0x000fc8000f8010ff */
[----:B------:R-:W-:-:S03]  /*0740*/  LEA.HI.X R3, R14, UR7, R15, 0x2, P0 ;  /* 0x000000070e037c11 */ /* 0x000fc600080f140f */
[----:B------:R-:W-:-:S04]  /*0750*/  IMAD.WIDE.U32 R2, R17, 0x18, R2 ;  /* 0x0000001811027825 */ /* 0x000fc800078e0002 */
[----:B------:R-:W-:Y:S02]  /*0760*/  IMAD.IADD R3, R3, 0x1, R5 ;  /* 0x0000000103037824 */ /* 0x000fe400078e0205 */
[----:B------:R-:W-:-:S04]  /*0770*/  IMAD R5, R0, 0x24, RZ ;  /* 0x0000002400057824 */ /* 0x000fc800078e02ff */
[----:B------:R-:W-:-:S04]  /*0780*/  IMAD.WIDE R2, R5, 0x4, R2 ;  /* 0x0000000405027825 */ /* 0x000fc800078e0202 */
[----:B------:R-:W-:Y:S01]  /*0790*/  IMAD.WIDE R2, R9, 0x4, R2 ;  /* 0x0000000409027825 */ /* 0x000fe200078e0202 */
[----:B------:R-:W-:Y:S06]  /*07a0*/  @P2 EXIT ;  /* 0x000000000000294d */ /* 0x000fec0003800000 */
[----:B------:R-:W-:Y:S01]  /*07b0*/  REDG.E.ADD.F32.FTZ.RN.STRONG.GPU desc[UR4][R2.64], R16 ;  /* 0x00000010020079a6 */ /* 0x000fe2000c10f384 */
[----:B------:R-:W-:Y:S05]  /*07c0*/  EXIT ;  /* 0x000000000000794d */ /* 0x000fea0003800000 */
.L_x_2:
[----:B------:R-:W-:-:S00]  /*07d0*/  BRA `(.L_x_2) ;  /* 0xfffffffc00fc7947 */ /* 0x000fc0000383ffff */
[----:B------:R-:W-:-:S00]  /*07e0*/  NOP ;  /* 0x0000000000007918 */ /* 0x000fc00000000000 */
        /* <DEDUP_REMOVED lines=9> */
.L_x_3:


//--------------------- .nv.global.init           --------------------------
	.section	.nv.global.init,"aw",@progbits
.nv.global.init:
	.type		assertFunc_1,@object
	.size		assertFunc_1,(assertFunc_0 - assertFunc_1)
assertFunc_1:
        /*0000*/ 	.byte	0x75, 0x6e, 0x6b, 0x6e, 0x6f, 0x77, 0x6e, 0x00
	.type		assertFunc_0,@object
	.size		assertFunc_0,(assertMessage_1 - assertFunc_0)
assertFunc_0:
        /*0008*/ 	.byte	0x75, 0x6e, 0x6b, 0x6e, 0x6f, 0x77, 0x6e, 0x00
	.type		assertMessage_1,@object
	.size		assertMessage_1,(assertMessage_0 - assertMessage_1)
assertMessage_1:
        /*0010*/ 	.byte	0x69, 0x6e, 0x64, 0x65, 0x78, 0x20, 0x6f, 0x75, 0x74, 0x20, 0x6f, 0x66, 0x20, 0x62, 0x6f, 0x75
        /*0020*/ 	.byte	0x6e, 0x64, 0x73, 0x3a, 0x20, 0x30, 0x20, 0x3c, 0x3d, 0x20, 0x74, 0x6d, 0x70, 0x39, 0x20, 0x3c
        /*0030*/ 	.byte	0x20, 0x36, 0x00
	.type		assertMessage_0,@object
	.size		assertMessage_0,(assertFile_0 - assertMessage_0)
assertMessage_0:
        /*0033*/ 	.byte	0x69, 0x6e, 0x64, 0x65, 0x78, 0x20, 0x6f, 0x75, 0x74, 0x20, 0x6f, 0x66, 0x20, 0x62, 0x6f, 0x75
        /*0043*/ 	.byte	0x6e, 0x64, 0x73, 0x3a, 0x20, 0x30, 0x20, 0x3c, 0x3d, 0x20, 0x74, 0x6d, 0x70, 0x34, 0x20, 0x3c
        /*0053*/ 	.byte	0x20, 0x36, 0x00
	.type		assertFile_0,@object
	.size		assertFile_0,(assertFile_1 - assertFile_0)
assertFile_0:
        /*0056*/ 	.byte	0x69, 0x6e, 0x64, 0x75, 0x63, 0x74, 0x6f, 0x72, 0x5f, 0x63, 0x61, 0x63, 0x68, 0x65, 0x2f, 0x71
        /*0066*/ 	.byte	0x62, 0x2f, 0x63, 0x71, 0x62, 0x35, 0x71, 0x6f, 0x6a, 0x69, 0x75, 0x6c, 0x35, 0x73, 0x6f, 0x35
        /*0076*/ 	.byte	0x6c, 0x6f, 0x69, 0x64, 0x70, 0x66, 0x61, 0x6c, 0x6f, 0x66, 0x7a, 0x74, 0x6e, 0x66, 0x72, 0x70
        /*0086*/ 	.byte	0x79, 0x34, 0x6e, 0x37, 0x34, 0x76, 0x73, 0x79, 0x77, 0x37, 0x6c, 0x72, 0x73, 0x6d, 0x35, 0x32
        /*0096*/ 	.byte	0x69, 0x73, 0x6b, 0x78, 0x6c, 0x68, 0x2e, 0x70, 0x79, 0x00
	.type		assertFile_1,@object
	.size		assertFile_1,(.L_1 - assertFile_1)
assertFile_1:
        /*00a0*/ 	.byte	0x69, 0x6e, 0x64, 0x75, 0x63, 0x74, 0x6f, 0x72, 0x5f, 0x63, 0x61, 0x63, 0x68, 0x65, 0x2f, 0x71
        /*00b0*/ 	.byte	0x62, 0x2f, 0x63, 0x71, 0x62, 0x35, 0x71, 0x6f, 0x6a, 0x69, 0x75, 0x6c, 0x35, 0x73, 0x6f, 0x35
        /*00c0*/ 	.byte	0x6c, 0x6f, 0x69, 0x64, 0x70, 0x66, 0x61, 0x6c, 0x6f, 0x66, 0x7a, 0x74, 0x6e, 0x66, 0x72, 0x70
        /*00d0*/ 	.byte	0x79, 0x34, 0x6e, 0x37, 0x34, 0x76, 0x73, 0x79, 0x77, 0x37, 0x6c, 0x72, 0x73, 0x6d, 0x35, 0x32
        /*00e0*/ 	.byte	0x69, 0x73, 0x6b, 0x78, 0x6c, 0x68, 0x2e, 0x70, 0x79, 0x00
.L_1:


//--------------------- .nv.constant0.triton_poi_fused_col2im_6 --------------------------
	.section	.nv.constant0.triton_poi_fused_col2im_6,"a",@progbits
	.sectionflags	@""
	.align	4
.nv.constant0.triton_poi_fused_col2im_6:
	.zero		556


//--------------------- SYMBOLS --------------------------

	.type		__assertfail,@function
